	.headerflags	@"EF_CUDA_TEXMODE_UNIFIED EF_CUDA_64BIT_ADDRESS EF_CUDA_ACCELERATORS EF_CUDA_SM90 EF_CUDA_VIRTUAL_SM(EF_CUDA_SM90)"
	.elftype	@"ET_EXEC"


//--------------------- .nv.info                  --------------------------
	.section	.nv.info,"",@"SHT_CUDA_INFO"
	.align	4


	//----- nvinfo : EIATTR_REGCOUNT
	.align		4
        /*0000*/ 	.byte	0x04, 0x2f
        /*0002*/ 	.short	(.L_3 - .L_2)
	.align		4
.L_2:
        /*0004*/ 	.word	index@(triton_poi_fused__native_batch_norm_legit_no_training__prelu_kernel_add_convolution_32)
        /*0008*/ 	.word	0x00000028


	//----- nvinfo : EIATTR_MIN_STACK_SIZE
	.align		4
.L_3:
        /*000c*/ 	.byte	0x04, 0x12
        /*000e*/ 	.short	(.L_5 - .L_4)
	.align		4
.L_4:
        /*0010*/ 	.word	index@(triton_poi_fused__native_batch_norm_legit_no_training__prelu_kernel_add_convolution_32)
        /*0014*/ 	.word	0x00000000


	//----- nvinfo : EIATTR_FRAME_SIZE
	.align		4
.L_5:
        /*0018*/ 	.byte	0x04, 0x11
        /*001a*/ 	.short	(.L_7 - .L_6)
	.align		4
.L_6:
        /*001c*/ 	.word	index@(triton_poi_fused__native_batch_norm_legit_no_training__prelu_kernel_add_convolution_32)
        /*0020*/ 	.word	0x00000000


	//----- nvinfo : EIATTR_MIN_STACK_SIZE
	.align		4
.L_7:
        /*0024*/ 	.byte	0x04, 0x12
        /*0026*/ 	.short	(.L_9 - .L_8)
	.align		4
.L_8:
        /*0028*/ 	.word	index@(triton_poi_fused__native_batch_norm_legit_no_training__prelu_kernel_add_convolution_32)
        /*002c*/ 	.word	0x00000000
.L_9:


//--------------------- .nv.info.triton_poi_fused__native_batch_norm_legit_no_training__prelu_kernel_add_convolution_32 --------------------------
	.section	.nv.info.triton_poi_fused__native_batch_norm_legit_no_training__prelu_kernel_add_convolution_32,"",@"SHT_CUDA_INFO"
	.sectionflags	@""
	.align	4


	//----- nvinfo : EIATTR_CUDA_API_VERSION
	.align		4
        /*0000*/ 	.byte	0x04, 0x37
        /*0002*/ 	.short	(.L_11 - .L_10)
.L_10:
        /*0004*/ 	.word	0x0000007c


	//----- nvinfo : EIATTR_KPARAM_INFO
	.align		4
.L_11:
        /*0008*/ 	.byte	0x04, 0x17
        /*000a*/ 	.short	(.L_13 - .L_12)
.L_12:
        /*000c*/ 	.word	0x00000000
        /*0010*/ 	.short	0x000b
        /*0012*/ 	.short	0x0054
        /*0014*/ 	.byte	0x00, 0xf0, 0x11, 0x00


	//----- nvinfo : EIATTR_KPARAM_INFO
	.align		4
.L_13:
        /*0018*/ 	.byte	0x04, 0x17
        /*001a*/ 	.short	(.L_15 - .L_14)
.L_14:
        /*001c*/ 	.word	0x00000000
        /*0020*/ 	.short	0x000a
        /*0022*/ 	.short	0x0050
        /*0024*/ 	.byte	0x00, 0xf0, 0x11, 0x00


	//----- nvinfo : EIATTR_KPARAM_INFO
	.align		4
.L_15:
        /*0028*/ 	.byte	0x04, 0x17
        /*002a*/ 	.short	(.L_17 - .L_16)
.L_16:
        /*002c*/ 	.word	0x00000000
        /*0030*/ 	.short	0x0009
        /*0032*/ 	.short	0x0048
        /*0034*/ 	.byte	0x00, 0xf4, 0x21, 0x00


	//----- nvinfo : EIATTR_KPARAM_INFO
	.align		4
.L_17:
        /*0038*/ 	.byte	0x04, 0x17
        /*003a*/ 	.short	(.L_19 - .L_18)
.L_18:
        /*003c*/ 	.word	0x00000000
        /*0040*/ 	.short	0x0008
        /*0042*/ 	.short	0x0040
        /*0044*/ 	.byte	0x00, 0xf4, 0x21, 0x00


	//----- nvinfo : EIATTR_KPARAM_INFO
	.align		4
.L_19:
        /*0048*/ 	.byte	0x04, 0x17
        /*004a*/ 	.short	(.L_21 - .L_20)
.L_20:
        /*004c*/ 	.word	0x00000000
        /*0050*/ 	.short	0x0007
        /*0052*/ 	.short	0x0038
        /*0054*/ 	.byte	0x00, 0xf4, 0x21, 0x00


	//----- nvinfo : EIATTR_KPARAM_INFO
	.align		4
.L_21:
        /*0058*/ 	.byte	0x04, 0x17
        /*005a*/ 	.short	(.L_23 - .L_22)
.L_22:
        /*005c*/ 	.word	0x00000000
        /*0060*/ 	.short	0x0006
        /*0062*/ 	.short	0x0030
        /*0064*/ 	.byte	0x00, 0xf4, 0x21, 0x00


	//----- nvinfo : EIATTR_KPARAM_INFO
	.align		4
.L_23:
        /*0068*/ 	.byte	0x04, 0x17
        /*006a*/ 	.short	(.L_25 - .L_24)
.L_24:
        /*006c*/ 	.word	0x00000000
        /*0070*/ 	.short	0x0005
        /*0072*/ 	.short	0x0028
        /*0074*/ 	.byte	0x00, 0xf4, 0x21, 0x00


	//----- nvinfo : EIATTR_KPARAM_INFO
	.align		4
.L_25:
        /*0078*/ 	.byte	0x04, 0x17
        /*007a*/ 	.short	(.L_27 - .L_26)
.L_26:
        /*007c*/ 	.word	0x00000000
        /*0080*/ 	.short	0x0004
        /*0082*/ 	.short	0x0020
        /*0084*/ 	.byte	0x00, 0xf4, 0x21, 0x00


	//----- nvinfo : EIATTR_KPARAM_INFO
	.align		4
.L_27:
        /*0088*/ 	.byte	0x04, 0x17
        /*008a*/ 	.short	(.L_29 - .L_28)
.L_28:
        /*008c*/ 	.word	0x00000000
        /*0090*/ 	.short	0x0003
        /*0092*/ 	.short	0x0018
        /*0094*/ 	.byte	0x00, 0xf4, 0x21, 0x00


	//----- nvinfo : EIATTR_KPARAM_INFO
	.align		4
.L_29:
        /*0098*/ 	.byte	0x04, 0x17
        /*009a*/ 	.short	(.L_31 - .L_30)
.L_30:
        /*009c*/ 	.word	0x00000000
        /*00a0*/ 	.short	0x0002
        /*00a2*/ 	.short	0x0010
        /*00a4*/ 	.byte	0x00, 0xf4, 0x21, 0x00


	//----- nvinfo : EIATTR_KPARAM_INFO
	.align		4
.L_31:
        /*00a8*/ 	.byte	0x04, 0x17
        /*00aa*/ 	.short	(.L_33 - .L_32)
.L_32:
        /*00ac*/ 	.word	0x00000000
        /*00b0*/ 	.short	0x0001
        /*00b2*/ 	.short	0x0008
        /*00b4*/ 	.byte	0x00, 0xf4, 0x21, 0x00


	//----- nvinfo : EIATTR_KPARAM_INFO
	.align		4
.L_33:
        /*00b8*/ 	.byte	0x04, 0x17
        /*00ba*/ 	.short	(.L_35 - .L_34)
.L_34:
        /*00bc*/ 	.word	0x00000000
        /*00c0*/ 	.short	0x0000
        /*00c2*/ 	.short	0x0000
        /*00c4*/ 	.byte	0x00, 0xf4, 0x21, 0x00


	//----- nvinfo : EIATTR_SPARSE_MMA_MASK
	.align		4
.L_35:
        /*00c8*/ 	.byte	0x03, 0x50
        /*00ca*/ 	.short	0x0000


	//----- nvinfo : EIATTR_MAXREG_COUNT
	.align		4
        /*00cc*/ 	.byte	0x03, 0x1b
        /*00ce*/ 	.short	0x00ff


	//----- nvinfo : EIATTR_EXIT_INSTR_OFFSETS
	.align		4
        /*00d0*/ 	.byte	0x04, 0x1c
        /*00d2*/ 	.short	(.L_37 - .L_36)


	//   ....[0]....
.L_36:
        /*00d4*/ 	.word	0x00000e60


	//   ....[1]....
        /*00d8*/ 	.word	0x00000ec0


	//----- nvinfo : EIATTR_REQNTID
	.align		4
.L_37:
        /*00dc*/ 	.byte	0x04, 0x10
        /*00de*/ 	.short	(.L_39 - .L_38)
.L_38:
        /*00e0*/ 	.word	0x00000080
        /*00e4*/ 	.word	0x00000001
        /*00e8*/ 	.word	0x00000001


	//----- nvinfo : EIATTR_CBANK_PARAM_SIZE
	.align		4
.L_39:
        /*00ec*/ 	.byte	0x03, 0x19
        /*00ee*/ 	.short	0x0058


	//----- nvinfo : EIATTR_PARAM_CBANK
	.align		4
        /*00f0*/ 	.byte	0x04, 0x0a
        /*00f2*/ 	.short	(.L_41 - .L_40)
	.align		4
.L_40:
        /*00f4*/ 	.word	index@(.nv.constant0.triton_poi_fused__native_batch_norm_legit_no_training__prelu_kernel_add_convolution_32)
        /*00f8*/ 	.short	0x0210
        /*00fa*/ 	.short	0x0058


	//----- nvinfo : EIATTR_SW_WAR
	.align		4
.L_41:
        /*00fc*/ 	.byte	0x04, 0x36
        /*00fe*/ 	.short	(.L_43 - .L_42)
.L_42:
        /*0100*/ 	.word	0x00000008
.L_43:


//--------------------- .nv.callgraph             --------------------------
	.section	.nv.callgraph,"",@"SHT_CUDA_CALLGRAPH"
	.align	4
	.sectionentsize	8
	.align		4
        /*0000*/ 	.word	0x00000000
	.align		4
        /*0004*/ 	.word	0xffffffff
	.align		4
        /*0008*/ 	.word	0x00000000
	.align		4
        /*000c*/ 	.word	0xfffffffe
	.align		4
        /*0010*/ 	.word	0x00000000
	.align		4
        /*0014*/ 	.word	0xfffffffd
	.align		4
        /*0018*/ 	.word	0x00000000
	.align		4
        /*001c*/ 	.word	0xfffffffc


//--------------------- .nv.constant4             --------------------------
	.section	.nv.constant4,"a",@progbits
	.align	8
	.align		8
.nv.constant4:
        /*0000*/ 	.dword	_$_str
	.align		8
        /*0008*/ 	.dword	_$_str_$_2


//--------------------- .text.triton_poi_fused__native_batch_norm_legit_no_training__prelu_kernel_add_convolution_32 --------------------------
	.section	.text.triton_poi_fused__native_batch_norm_legit_no_training__prelu_kernel_add_convolution_32,"ax",@progbits
	.sectionflags	@"SHF_BARRIERS=1"
	.align	128
        .global         triton_poi_fused__native_batch_norm_legit_no_training__prelu_kernel_add_convolution_32
        .type           triton_poi_fused__native_batch_norm_legit_no_training__prelu_kernel_add_convolution_32,@function
        .size           triton_poi_fused__native_batch_norm_legit_no_training__prelu_kernel_add_convolution_32,(.L_x_1 - triton_poi_fused__native_batch_norm_legit_no_training__prelu_kernel_add_convolution_32)
        .other          triton_poi_fused__native_batch_norm_legit_no_training__prelu_kernel_add_convolution_32,@"STO_CUDA_ENTRY STV_DEFAULT"
triton_poi_fused__native_batch_norm_legit_no_training__prelu_kernel_add_convolution_32:
.text.triton_poi_fused__native_batch_norm_legit_no_training__prelu_kernel_add_convolution_32:
[----:B------:R-:W0:Y:S01]  /*0000*/  LDC R1, c[0x0][0x28] ;  /* 0x00000a00ff017b82 */ /* 0x000e220000000800 */
[----:B------:R-:W1:Y:S07]  /*0010*/  S2R R0, SR_CTAID.X ;  /* 0x0000000000007919 */ /* 0x000e6e0000002500 */
[----:B------:R-:W2:Y:S01]  /*0020*/  LDC.64 R12, c[0x0][0x228] ;  /* 0x00008a00ff0c7b82 */ /* 0x000ea20000000a00 */
[----:B------:R-:W-:Y:S02]  /*0030*/  CS2R R16, SRZ ;  /* 0x0000000000107805 */ /* 0x000fe4000001ff00 */
[----:B------:R-:W-:Y:S01]  /*0040*/  CS2R R18, SRZ ;  /* 0x0000000000127805 */ /* 0x000fe2000001ff00 */
[----:B------:R-:W3:Y:S01]  /*0050*/  S2R R2, SR_TID.X ;  /* 0x0000000000027919 */ /* 0x000ee20000002100 */
[----:B------:R-:W-:Y:S01]  /*0060*/  ULDC.64 UR6, c[0x0][0x208] ;  /* 0x0000820000067ab9 */ /* 0x000fe20000000a00 */
[----:B------:R-:W4:Y:S02]  /*0070*/  S2R R3, SR_CTAID.Y ;  /* 0x0000000000037919 */ /* 0x000f240000002600 */
[----:B------:R-:W5:Y:S08]  /*0080*/  LDC.64 R32, c[0x0][0x210] ;  /* 0x00008400ff207b82 */ /* 0x000f700000000a00 */
[----:B------:R-:W5:Y:S01]  /*0090*/  LDC.64 R4, c[0x0][0x218] ;  /* 0x00008600ff047b82 */ /* 0x000f620000000a00 */
[----:B-1----:R-:W-:-:S02]  /*00a0*/  SHF.L.U32 R0, R0, 0x4, RZ ;  /* 0x0000000400007819 */ /* 0x002fc400000006ff */
[----:B---3--:R-:W-:-:S04]  /*00b0*/  SHF.L.U32 R7, R2, 0x2, RZ ;  /* 0x0000000202077819 */ /* 0x008fc800000006ff */
[----:B------:R-:W-:-:S04]  /*00c0*/  LOP3.LUT R27, R0, 0xc, R7, 0xf8, !PT ;  /* 0x0000000c001b7812 */ /* 0x000fc800078ef807 */
[C---:B------:R-:W-:Y:S01]  /*00d0*/  ISETP.GE.AND P0, PT, R27.reuse, 0x10, PT ;  /* 0x000000101b00780c */ /* 0x040fe20003f06270 */
[----:B--2---:R-:W-:-:S12]  /*00e0*/  IMAD.WIDE R12, R27, 0x4, R12 ;  /* 0x000000041b0c7825 */ /* 0x004fd800078e020c */
[----:B------:R1:W2:Y:S01]  /*00f0*/  @!P0 LDG.E.EL.128 R16, desc[UR6][R12.64] ;  /* 0x000000060c108981 */ /* 0x0002a2000c2e1d00 */
[----:B----4-:R-:W-:Y:S01]  /*0100*/  IMAD.SHL.U32 R24, R3, 0x40, RZ ;  /* 0x0000004003187824 */ /* 0x010fe200078e00ff */
[----:B------:R-:W-:Y:S02]  /*0110*/  CS2R R8, SRZ ;  /* 0x0000000000087805 */ /* 0x000fe4000001ff00 */
[----:B------:R-:W-:Y:S02]  /*0120*/  CS2R R10, SRZ ;  /* 0x00000000000a7805 */ /* 0x000fe4000001ff00 */
[----:B------:R-:W-:Y:S02]  /*0130*/  CS2R R20, SRZ ;  /* 0x0000000000147805 */ /* 0x000fe4000001ff00 */
[----:B------:R-:W-:Y:S02]  /*0140*/  CS2R R22, SRZ ;  /* 0x0000000000167805 */ /* 0x000fe4000001ff00 */
[----:B------:R-:W-:Y:S01]  /*0150*/  CS2R R14, SRZ ;  /* 0x00000000000e7805 */ /* 0x000fe2000001ff00 */
[----:B0----5:R-:W-:Y:S01]  /*0160*/  IMAD.WIDE R4, R27, 0x4, R4 ;  /* 0x000000041b047825 */ /* 0x021fe200078e0204 */
[----:B-1----:R-:W-:Y:S01]  /*0170*/  SHF.R.U32.HI R13, RZ, 0x2, R2 ;  /* 0x00000002ff0d7819 */ /* 0x002fe20000011602 */
[----:B------:R-:W-:-:S03]  /*0180*/  HFMA2.MMA R31, -RZ, RZ, 1.625, 0 ;  /* 0x3e800000ff1f7435 */ /* 0x000fc600000001ff */
[----:B------:R0:W3:Y:S01]  /*0190*/  @!P0 LDG.E.EL.128 R8, desc[UR6][R4.64] ;  /* 0x0000000604088981 */ /* 0x0000e2000c2e1d00 */
[----:B------:R-:W-:-:S04]  /*01a0*/  SGXT.U32 R13, R13, 0x5 ;  /* 0x000000050d0d781a */ /* 0x000fc80000000000 */
[----:B------:R-:W-:Y:S02]  /*01b0*/  LOP3.LUT R26, R24, R13, RZ, 0xfc, !PT ;  /* 0x0000000d181a7212 */ /* 0x000fe400078efcff */
[----:B------:R-:W-:Y:S02]  /*01c0*/  CS2R R12, SRZ ;  /* 0x00000000000c7805 */ /* 0x000fe4000001ff00 */
[----:B------:R-:W-:-:S05]  /*01d0*/  LEA R26, R26, R27, 0x4 ;  /* 0x0000001b1a1a7211 */ /* 0x000fca00078e20ff */
[C---:B------:R-:W-:Y:S02]  /*01e0*/  VIADD R25, R26.reuse, 0x200 ;  /* 0x000002001a197836 */ /* 0x040fe40000000000 */
[----:B------:R-:W-:-:S04]  /*01f0*/  IMAD.WIDE R34, R26, 0x4, R32 ;  /* 0x000000041a227825 */ /* 0x000fc800078e0220 */
[----:B------:R-:W-:Y:S01]  /*0200*/  IMAD.WIDE R32, R25, 0x4, R32 ;  /* 0x0000000419207825 */ /* 0x000fe200078e0220 */
[----:B------:R-:W3:Y:S04]  /*0210*/  @!P0 LDG.E.EL.128 R20, desc[UR6][R34.64] ;  /* 0x0000000622148981 */ /* 0x000ee8000c2e1d00 */
[----:B------:R-:W4:Y:S01]  /*0220*/  @!P0 LDG.E.EL.128 R12, desc[UR6][R32.64] ;  /* 0x00000006200c8981 */ /* 0x000f22000c2e1d00 */
[----:B------:R-:W-:Y:S01]  /*0230*/  LOP3.LUT R24, R24, 0x3c, R7, 0xf8, !PT ;  /* 0x0000003c18187812 */ /* 0x000fe200078ef807 */
[----:B--2---:R-:W-:Y:S01]  /*0240*/  FADD R17, R17, 9.9999997473787516356e-06 ;  /* 0x3727c5ac11117421 */ /* 0x004fe20000000000 */
[----:B------:R-:W-:Y:S01]  /*0250*/  FADD R18, R18, 9.9999997473787516356e-06 ;  /* 0x3727c5ac12127421 */ /* 0x000fe20000000000 */
[----:B------:R-:W-:Y:S02]  /*0260*/  FADD R16, R16, 9.9999997473787516356e-06 ;  /* 0x3727c5ac10107421 */ /* 0x000fe40000000000 */
[----:B------:R-:W1:Y:S08]  /*0270*/  MUFU.SQRT R28, R17 ;  /* 0x00000011001c7308 */ /* 0x000e700000002000 */
[----:B------:R-:W2:Y:S01]  /*0280*/  MUFU.SQRT R6, R18 ;  /* 0x0000001200067308 */ /* 0x000ea20000002000 */
[----:B-1----:R-:W-:-:S07]  /*0290*/  FSETP.GT.AND P2, PT, R28, 8.50705917302346158658e+37, PT ;  /* 0x7e8000001c00780b */ /* 0x002fce0003f44000 */
[----:B------:R1:W5:Y:S01]  /*02a0*/  MUFU.SQRT R29, R16 ;  /* 0x00000010001d7308 */ /* 0x0003620000002000 */
[----:B------:R-:W-:Y:S02]  /*02b0*/  FSETP.GEU.AND P5, PT, R28, 1.175494350822287508e-38, PT ;  /* 0x008000001c00780b */ /* 0x000fe40003fae000 */
[C---:B--2---:R-:W-:Y:S02]  /*02c0*/  FSETP.GT.AND P3, PT, R6.reuse, 8.50705917302346158658e+37, PT ;  /* 0x7e8000000600780b */ /* 0x044fe40003f64000 */
[----:B------:R-:W-:Y:S01]  /*02d0*/  FSETP.GEU.AND P6, PT, R6, 1.175494350822287508e-38, PT ;  /* 0x008000000600780b */ /* 0x000fe20003fce000 */
[----:B-1----:R-:W1:Y:S01]  /*02e0*/  LDC.64 R16, c[0x0][0x220] ;  /* 0x00008800ff107b82 */ /* 0x002e620000000a00 */
[----:B------:R-:W-:Y:S01]  /*02f0*/  @P2 FMUL R28, R28, 0.25 ;  /* 0x3e8000001c1c2820 */ /* 0x000fe20000400000 */
[C---:B-----5:R-:W-:Y:S02]  /*0300*/  FSETP.GT.AND P1, PT, R29.reuse, 8.50705917302346158658e+37, PT ;  /* 0x7e8000001d00780b */ /* 0x060fe40003f24000 */
[----:B------:R-:W-:-:S06]  /*0310*/  FSETP.GEU.AND P4, PT, R29, 1.175494350822287508e-38, PT ;  /* 0x008000001d00780b */ /* 0x000fcc0003f8e000 */
[----:B------:R-:W-:Y:S01]  /*0320*/  @P3 FMUL R6, R6, 0.25 ;  /* 0x3e80000006063820 */ /* 0x000fe20000400000 */
[----:B------:R-:W-:-:S03]  /*0330*/  @!P5 FMUL R28, R28, 16777216 ;  /* 0x4b8000001c1cd820 */ /* 0x000fc60000400000 */
[----:B------:R-:W-:Y:S01]  /*0340*/  @!P6 FMUL R6, R6, 16777216 ;  /* 0x4b8000000606e820 */ /* 0x000fe20000400000 */
[----:B------:R-:W-:Y:S02]  /*0350*/  @P1 FMUL R29, R29, 0.25 ;  /* 0x3e8000001d1d1820 */ /* 0x000fe40000400000 */
[----:B------:R-:W2:Y:S02]  /*0360*/  MUFU.RCP R28, R28 ;  /* 0x0000001c001c7308 */ /* 0x000ea40000001000 */
[----:B------:R-:W-:-:S06]  /*0370*/  @!P4 FMUL R29, R29, 16777216 ;  /* 0x4b8000001d1dc820 */ /* 0x000fcc0000400000 */
[----:B------:R-:W5:Y:S01]  /*0380*/  MUFU.RCP R6, R6 ;  /* 0x0000000600067308 */ /* 0x000f620000001000 */
[----:B0-----:R-:W-:-:S07]  /*0390*/  FSEL R5, R31, 1, P3 ;  /* 0x3f8000001f057808 */ /* 0x001fce0001800000 */
[----:B------:R0:W1:Y:S01]  /*03a0*/  MUFU.RCP R30, R29 ;  /* 0x0000001d001e7308 */ /* 0x0000620000001000 */
[----:B------:R-:W-:Y:S01]  /*03b0*/  @!P6 FMUL R5, R5, 16777216 ;  /* 0x4b8000000505e820 */ /* 0x000fe20000400000 */
[----:B0-----:R-:W-:-:S05]  /*03c0*/  FSEL R29, R31, 1, P2 ;  /* 0x3f8000001f1d7808 */ /* 0x001fca0001000000 */
[----:B------:R-:W-:Y:S01]  /*03d0*/  @!P5 FMUL R29, R29, 16777216 ;  /* 0x4b8000001d1dd820 */ /* 0x000fe20000400000 */
[----:B-1----:R-:W-:-:S04]  /*03e0*/  IMAD.WIDE R16, R27, 0x4, R16 ;  /* 0x000000041b107825 */ /* 0x002fc800078e0210 */
[----:B--2---:R-:W-:Y:S01]  /*03f0*/  FMUL R29, R28, R29 ;  /* 0x0000001d1c1d7220 */ /* 0x004fe20000400000 */
[----:B-----5:R-:W-:Y:S01]  /*0400*/  FMUL R28, R6, R5 ;  /* 0x00000005061c7220 */ /* 0x020fe20000400000 */
[----:B------:R-:W-:Y:S02]  /*0410*/  CS2R R4, SRZ ;  /* 0x0000000000047805 */ /* 0x000fe4000001ff00 */
[----:B------:R-:W-:-:S06]  /*0420*/  CS2R R6, SRZ ;  /* 0x0000000000067805 */ /* 0x000fcc000001ff00 */
[----:B------:R0:W2:Y:S01]  /*0430*/  @!P0 LDG.E.EL.128 R4, desc[UR6][R16.64] ;  /* 0x0000000610048981 */ /* 0x0000a2000c2e1d00 */
[----:B------:R-:W-:Y:S01]  /*0440*/  FSEL R37, R31, 1, P1 ;  /* 0x3f8000001f257808 */ /* 0x000fe20000800000 */
[----:B------:R-:W-:Y:S02]  /*0450*/  FADD R36, R19, 9.9999997473787516356e-06 ;  /* 0x3727c5ac13247421 */ /* 0x000fe40000000000 */
[----:B------:R-:W1:Y:S02]  /*0460*/  LDC.64 R18, c[0x0][0x230] ;  /* 0x00008c00ff127b82 */ /* 0x000e640000000a00 */
[----:B------:R-:W-:-:S04]  /*0470*/  @!P4 FMUL R37, R37, 16777216 ;  /* 0x4b8000002525c820 */ /* 0x000fc80000400000 */
[----:B------:R-:W-:Y:S02]  /*0480*/  FMUL R30, R30, R37 ;  /* 0x000000251e1e7220 */ /* 0x000fe40000400000 */
[----:B------:R-:W5:Y:S01]  /*0490*/  MUFU.SQRT R37, R36 ;  /* 0x0000002400257308 */ /* 0x000f620000002000 */
[C---:B---3--:R-:W-:Y:S01]  /*04a0*/  FADD R20, R8.reuse, R20 ;  /* 0x0000001408147221 */ /* 0x048fe20000000000 */
[----:B----4-:R-:W-:Y:S01]  /*04b0*/  FADD R12, R8, R12 ;  /* 0x0000000c080c7221 */ /* 0x010fe20000000000 */
[C---:B------:R-:W-:Y:S01]  /*04c0*/  FADD R21, R9.reuse, R21 ;  /* 0x0000001509157221 */ /* 0x040fe20000000000 */
[----:B------:R-:W-:Y:S01]  /*04d0*/  FADD R13, R9, R13 ;  /* 0x0000000d090d7221 */ /* 0x000fe20000000000 */
[C---:B-----5:R-:W-:Y:S02]  /*04e0*/  FSETP.GT.AND P1, PT, R37.reuse, 8.50705917302346158658e+37, PT ;  /* 0x7e8000002500780b */ /* 0x060fe40003f24000 */
[----:B------:R-:W-:Y:S01]  /*04f0*/  FSETP.GEU.AND P2, PT, R37, 1.175494350822287508e-38, PT ;  /* 0x008000002500780b */ /* 0x000fe20003f4e000 */
[----:B-1----:R-:W-:Y:S01]  /*0500*/  IMAD.WIDE R8, R27, 0x4, R18 ;  /* 0x000000041b087825 */ /* 0x002fe200078e0212 */
[----:B0-----:R-:W-:-:S02]  /*0510*/  CS2R R16, SRZ ;  /* 0x0000000000107805 */ /* 0x001fc4000001ff00 */
[----:B------:R-:W-:-:S06]  /*0520*/  CS2R R18, SRZ ;  /* 0x0000000000127805 */ /* 0x000fcc000001ff00 */
[----:B------:R0:W3:Y:S01]  /*0530*/  @!P0 LDG.E.EL.128 R16, desc[UR6][R8.64] ;  /* 0x0000000608108981 */ /* 0x0000e2000c2e1d00 */
[----:B------:R-:W-:-:S04]  /*0540*/  @P1 FMUL R37, R37, 0.25 ;  /* 0x3e80000025251820 */ /* 0x000fc80000400000 */
[----:B------:R-:W-:Y:S01]  /*0550*/  @!P2 FMUL R37, R37, 16777216 ;  /* 0x4b8000002525a820 */ /* 0x000fe20000400000 */
[----:B0-----:R-:W0:Y:S05]  /*0560*/  LDC.64 R8, c[0x0][0x238] ;  /* 0x00008e00ff087b82 */ /* 0x001e2a0000000a00 */
[----:B------:R-:W1:Y:S01]  /*0570*/  MUFU.RCP R37, R37 ;  /* 0x0000002500257308 */ /* 0x000e620000001000 */
[----:B------:R-:W-:Y:S01]  /*0580*/  FSEL R31, R31, 1, P1 ;  /* 0x3f8000001f1f7808 */ /* 0x000fe20000800000 */
[C---:B------:R-:W-:Y:S01]  /*0590*/  FADD R23, R11.reuse, R23 ;  /* 0x000000170b177221 */ /* 0x040fe20000000000 */
[----:B------:R-:W-:-:S03]  /*05a0*/  FADD R15, R11, R15 ;  /* 0x0000000f0b0f7221 */ /* 0x000fc60000000000 */
[----:B------:R-:W-:Y:S01]  /*05b0*/  @!P2 FMUL R31, R31, 16777216 ;  /* 0x4b8000001f1fa820 */ /* 0x000fe20000400000 */
[C---:B------:R-:W-:Y:S01]  /*05c0*/  FADD R22, R10.reuse, R22 ;  /* 0x000000160a167221 */ /* 0x040fe20000000000 */
[----:B------:R-:W-:Y:S02]  /*05d0*/  FADD R14, R10, R14 ;  /* 0x0000000e0a0e7221 */ /* 0x000fe40000000000 */
[----:B-1----:R-:W-:Y:S01]  /*05e0*/  FMUL R31, R37, R31 ;  /* 0x0000001f251f7220 */ /* 0x002fe20000400000 */
[--C-:B--2---:R-:W-:Y:S01]  /*05f0*/  FADD R36, R23, -R7.reuse ;  /* 0x8000000717247221 */ /* 0x104fe20000000000 */
[----:B------:R-:W-:-:S03]  /*0600*/  FADD R10, R15, -R7 ;  /* 0x800000070f0a7221 */ /* 0x000fc60000000000 */
[C---:B------:R-:W-:Y:S01]  /*0610*/  FMUL R7, R31.reuse, R36 ;  /* 0x000000241f077220 */ /* 0x040fe20000400000 */
[----:B------:R-:W-:Y:S01]  /*0620*/  FMUL R31, R31, R10 ;  /* 0x0000000a1f1f7220 */ /* 0x000fe20000400000 */
[----:B0-----:R-:W-:Y:S01]  /*0630*/  IMAD.WIDE R36, R27, 0x4, R8 ;  /* 0x000000041b247825 */ /* 0x001fe200078e0208 */
[----:B------:R-:W-:Y:S02]  /*0640*/  CS2R R8, SRZ ;  /* 0x0000000000087805 */ /* 0x000fe4000001ff00 */
[----:B------:R-:W-:-:S06]  /*0650*/  CS2R R10, SRZ ;  /* 0x00000000000a7805 */ /* 0x000fcc000001ff00 */
[----:B------:R-:W3:Y:S02]  /*0660*/  @!P0 LDG.E.EL.128 R8, desc[UR6][R36.64] ;  /* 0x0000000624088981 */ /* 0x000ee4000c2e1d00 */
[-CC-:B---3--:R-:W-:Y:S01]  /*0670*/  FFMA R27, R31, R19.reuse, R11.reuse ;  /* 0x000000131f1b7223 */ /* 0x188fe2000000000b */
[----:B------:R-:W-:Y:S01]  /*0680*/  FFMA R31, R7, R19, R11 ;  /* 0x00000013071f7223 */ /* 0x000fe2000000000b */
[--C-:B------:R-:W-:Y:S01]  /*0690*/  FADD R7, R14, -R6.reuse ;  /* 0x800000060e077221 */ /* 0x100fe20000000000 */
[----:B------:R-:W-:-:S03]  /*06a0*/  FADD R11, R22, -R6 ;  /* 0x80000006160b7221 */ /* 0x000fc60000000000 */
[C---:B------:R-:W-:Y:S01]  /*06b0*/  FMUL R7, R28.reuse, R7 ;  /* 0x000000071c077220 */ /* 0x040fe20000400000 */
[----:B------:R-:W-:-:S03]  /*06c0*/  FMUL R11, R28, R11 ;  /* 0x0000000b1c0b7220 */ /* 0x000fc60000400000 */
[-CC-:B------:R-:W-:Y:S01]  /*06d0*/  FFMA R19, R7, R18.reuse, R10.reuse ;  /* 0x0000001207137223 */ /* 0x180fe2000000000a */
[----:B------:R-:W-:Y:S02]  /*06e0*/  FFMA R18, R11, R18, R10 ;  /* 0x000000120b127223 */ /* 0x000fe4000000000a */
[----:B------:R-:W0:Y:S01]  /*06f0*/  LDC.64 R10, c[0x0][0x240] ;  /* 0x00009000ff0a7b82 */ /* 0x000e220000000a00 */
[--C-:B------:R-:W-:Y:S01]  /*0700*/  FADD R6, R21, -R5.reuse ;  /* 0x8000000515067221 */ /* 0x100fe20000000000 */
[----:B------:R-:W-:Y:S01]  /*0710*/  FADD R28, R13, -R5 ;  /* 0x800000050d1c7221 */ /* 0x000fe20000000000 */
[--C-:B------:R-:W-:Y:S01]  /*0720*/  FADD R5, R12, -R4.reuse ;  /* 0x800000040c057221 */ /* 0x100fe20000000000 */
[----:B------:R-:W-:Y:S01]  /*0730*/  FADD R7, R20, -R4 ;  /* 0x8000000414077221 */ /* 0x000fe20000000000 */
[C---:B------:R-:W-:Y:S01]  /*0740*/  FMUL R6, R29.reuse, R6 ;  /* 0x000000061d067220 */ /* 0x040fe20000400000 */
[----:B------:R-:W-:Y:S01]  /*0750*/  FMUL R28, R29, R28 ;  /* 0x0000001c1d1c7220 */ /* 0x000fe20000400000 */
[C---:B------:R-:W-:Y:S01]  /*0760*/  FMUL R5, R30.reuse, R5 ;  /* 0x000000051e057220 */ /* 0x040fe20000400000 */
[----:B------:R-:W-:Y:S01]  /*0770*/  FMUL R7, R30, R7 ;  /* 0x000000071e077220 */ /* 0x000fe20000400000 */
[-CC-:B------:R-:W-:Y:S01]  /*0780*/  FFMA R29, R6, R17.reuse, R9.reuse ;  /* 0x00000011061d7223 */ /* 0x180fe20000000009 */
[----:B------:R-:W-:Y:S01]  /*0790*/  FFMA R28, R28, R17, R9 ;  /* 0x000000111c1c7223 */ /* 0x000fe20000000009 */
[-CC-:B------:R-:W-:Y:S01]  /*07a0*/  FFMA R17, R5, R16.reuse, R8.reuse ;  /* 0x0000001005117223 */ /* 0x180fe20000000008 */
[----:B------:R-:W-:Y:S01]  /*07b0*/  FFMA R30, R7, R16, R8 ;  /* 0x00000010071e7223 */ /* 0x000fe20000000008 */
[----:B------:R-:W-:-:S02]  /*07c0*/  CS2R R4, SRZ ;  /* 0x0000000000047805 */ /* 0x000fc4000001ff00 */
[----:B------:R-:W-:Y:S01]  /*07d0*/  CS2R R6, SRZ ;  /* 0x0000000000067805 */ /* 0x000fe2000001ff00 */
[----:B0-----:R-:W-:-:S04]  /*07e0*/  IMAD.WIDE R8, R26, 0x4, R10 ;  /* 0x000000041a087825 */ /* 0x001fc800078e020a */
[----:B------:R-:W-:Y:S01]  /*07f0*/  IMAD.WIDE R36, R25, 0x4, R10 ;  /* 0x0000000419247825 */ /* 0x000fe200078e020a */
[----:B------:R0:W2:Y:S01]  /*0800*/  @!P0 LDG.E.EL.128 R4, desc[UR6][R8.64] ;  /* 0x0000000608048981 */ /* 0x0000a2000c2e1d00 */
[----:B------:R-:W-:Y:S02]  /*0810*/  CS2R R10, SRZ ;  /* 0x00000000000a7805 */ /* 0x000fe4000001ff00 */
[----:B0-----:R-:W-:-:S06]  /*0820*/  CS2R R8, SRZ ;  /* 0x0000000000087805 */ /* 0x001fcc000001ff00 */
[----:B------:R0:W3:Y:S02]  /*0830*/  @!P0 LDG.E.EL.128 R8, desc[UR6][R36.64] ;  /* 0x0000000624088981 */ /* 0x0000e4000c2e1d00 */
[----:B0-----:R-:W0:Y:S02]  /*0840*/  LDC.64 R36, c[0x0][0x248] ;  /* 0x00009200ff247b82 */ /* 0x001e240000000a00 */
[----:B0-----:R0:W4:Y:S06]  /*0850*/  LDG.E R16, desc[UR6][R36.64] ;  /* 0x0000000624107981 */ /* 0x00112c000c1e1900 */
[----:B------:R-:W-:Y:S08]  /*0860*/  BAR.SYNC.DEFER_BLOCKING 0x0 ;  /* 0x0000000000007b1d */ /* 0x000ff00000010000 */
[----:B------:R-:W1:Y:S01]  /*0870*/  S2UR UR5, SR_CgaCtaId ;  /* 0x00000000000579c3 */ /* 0x000e620000008800 */
[----:B------:R-:W-:Y:S01]  /*0880*/  UMOV UR4, 0x400 ;  /* 0x0000040000047882 */ /* 0x000fe20000000000 */
[----:B------:R5:W-:Y:S04]  /*0890*/  @!P0 STG.E.128 desc[UR6][R34.64], R20 ;  /* 0x0000001422008986 */ /* 0x000be8000c101d06 */
[----:B------:R0:W-:Y:S01]  /*08a0*/  @!P0 STG.E.128 desc[UR6][R32.64], R12 ;  /* 0x0000000c20008986 */ /* 0x0001e2000c101d06 */
[----:B-1----:R-:W-:Y:S01]  /*08b0*/  UPRMT UR4, UR5, 0x654, UR4 ;  /* 0x0000065405047896 */ /* 0x002fe20008000004 */
[----:B-----5:R-:W-:Y:S01]  /*08c0*/  IMAD.SHL.U32 R20, R2, 0x100, RZ ;  /* 0x0000010002147824 */ /* 0x020fe200078e00ff */
[----:B------:R-:W-:-:S04]  /*08d0*/  SHF.R.U32.HI R21, RZ, 0x2, R2 ;  /* 0x00000002ff157819 */ /* 0x000fc80000011602 */
[----:B------:R-:W-:Y:S02]  /*08e0*/  LOP3.LUT R20, R20, 0x300, RZ, 0xc0, !PT ;  /* 0x0000030014147812 */ /* 0x000fe400078ec0ff */
[----:B------:R-:W-:Y:S02]  /*08f0*/  SGXT.U32 R21, R21, 0x5 ;  /* 0x000000051515781a */ /* 0x000fe40000000000 */
[C---:B0-----:R-:W-:Y:S02]  /*0900*/  LOP3.LUT R37, R20.reuse, 0x40, RZ, 0xfc, !PT ;  /* 0x0000004014257812 */ /* 0x041fe400078efcff */
[C---:B------:R-:W-:Y:S02]  /*0910*/  LOP3.LUT R36, R20.reuse, R21, RZ, 0xfc, !PT ;  /* 0x0000001514247212 */ /* 0x040fe400078efcff */
[C---:B------:R-:W-:Y:S02]  /*0920*/  LOP3.LUT R21, R20.reuse, 0x80, RZ, 0xfc, !PT ;  /* 0x0000008014157812 */ /* 0x040fe400078efcff */
[----:B------:R-:W-:-:S02]  /*0930*/  LOP3.LUT R22, R20, 0xc0, RZ, 0xfc, !PT ;  /* 0x000000c014167812 */ /* 0x000fc400078efcff */
[----:B------:R-:W-:Y:S02]  /*0940*/  LEA.HI R23, R20, UR4, RZ, 0x1e ;  /* 0x0000000414177c11 */ /* 0x000fe4000f8ff0ff */
[----:B------:R-:W-:Y:S02]  /*0950*/  LEA.HI R37, R37, UR4, RZ, 0x1e ;  /* 0x0000000425257c11 */ /* 0x000fe4000f8ff0ff */
[----:B------:R-:W-:Y:S02]  /*0960*/  LEA.HI R21, R21, UR4, RZ, 0x1e ;  /* 0x0000000415157c11 */ /* 0x000fe4000f8ff0ff */
[----:B------:R-:W-:Y:S01]  /*0970*/  LEA.HI R35, R22, UR4, RZ, 0x1e ;  /* 0x0000000416237c11 */ /* 0x000fe2000f8ff0ff */
[C---:B------:R-:W-:Y:S01]  /*0980*/  IMAD R22, R36.reuse, 0x4, R37 ;  /* 0x0000000424167824 */ /* 0x040fe200078e0225 */
[C---:B------:R-:W-:Y:S02]  /*0990*/  LEA R23, R36.reuse, R23, 0x2 ;  /* 0x0000001724177211 */ /* 0x040fe400078e10ff */
[C---:B------:R-:W-:Y:S01]  /*09a0*/  LEA R21, R36.reuse, R21, 0x2 ;  /* 0x0000001524157211 */ /* 0x040fe200078e10ff */
[----:B------:R-:W-:Y:S01]  /*09b0*/  IMAD R20, R36, 0x4, R35 ;  /* 0x0000000424147824 */ /* 0x000fe200078e0223 */
[----:B------:R-:W-:-:S02]  /*09c0*/  LOP3.LUT R14, R2, 0x70, RZ, 0xc0, !PT ;  /* 0x00000070020e7812 */ /* 0x000fc400078ec0ff */
[----:B------:R-:W-:-:S04]  /*09d0*/  SHF.R.S32.HI R3, RZ, 0x19, R3 ;  /* 0x00000019ff037819 */ /* 0x000fc80000011403 */
[----:B------:R-:W-:-:S04]  /*09e0*/  SGXT R3, R3, 0x1 ;  /* 0x000000010303781a */ /* 0x000fc80000000200 */
[----:B------:R-:W-:Y:S02]  /*09f0*/  LEA.HI R3, R3, R24, RZ, 0xa ;  /* 0x0000001803037211 */ /* 0x000fe400078f50ff */
[C---:B--2---:R-:W-:Y:S01]  /*0a00*/  FSETP.GT.AND P1, PT, R30.reuse, -R4, PT ;  /* 0x800000041e00720b */ /* 0x044fe20003f24000 */
[----:B------:R-:W-:Y:S01]  /*0a10*/  FADD R4, R30, R4 ;  /* 0x000000041e047221 */ /* 0x000fe20000000000 */
[C---:B------:R-:W-:Y:S01]  /*0a20*/  FSETP.GT.AND P6, PT, R29.reuse, -R5, PT ;  /* 0x800000051d00720b */ /* 0x040fe20003fc4000 */
[----:B------:R-:W-:Y:S01]  /*0a30*/  FADD R5, R29, R5 ;  /* 0x000000051d057221 */ /* 0x000fe20000000000 */
[C---:B------:R-:W-:Y:S01]  /*0a40*/  FSETP.GT.AND P5, PT, R18.reuse, -R6, PT ;  /* 0x800000061200720b */ /* 0x040fe20003fa4000 */
[----:B------:R-:W-:Y:S01]  /*0a50*/  FADD R6, R18, R6 ;  /* 0x0000000612067221 */ /* 0x000fe20000000000 */
[C---:B------:R-:W-:Y:S01]  /*0a60*/  FSETP.GT.AND P4, PT, R31.reuse, -R7, PT ;  /* 0x800000071f00720b */ /* 0x040fe20003f84000 */
[----:B------:R-:W-:Y:S01]  /*0a70*/  FADD R7, R31, R7 ;  /* 0x000000071f077221 */ /* 0x000fe20000000000 */
[C---:B---3--:R-:W-:Y:S01]  /*0a80*/  FSETP.GT.AND P2, PT, R28.reuse, -R9, PT ;  /* 0x800000091c00720b */ /* 0x048fe20003f44000 */
[----:B------:R-:W-:Y:S01]  /*0a90*/  FADD R9, R28, R9 ;  /* 0x000000091c097221 */ /* 0x000fe20000000000 */
[C---:B------:R-:W-:Y:S01]  /*0aa0*/  FSETP.GT.AND P3, PT, R17.reuse, -R8, PT ;  /* 0x800000081100720b */ /* 0x040fe20003f64000 */
[----:B------:R-:W-:Y:S01]  /*0ab0*/  FADD R8, R17, R8 ;  /* 0x0000000811087221 */ /* 0x000fe20000000000 */
[----:B----4-:R-:W-:-:S05]  /*0ac0*/  FMUL R29, R16, R4 ;  /* 0x00000004101d7220 */ /* 0x010fca0000400000 */
[----:B------:R-:W-:Y:S02]  /*0ad0*/  FSEL R30, R4, R29, P1 ;  /* 0x0000001d041e7208 */ /* 0x000fe40000800000 */
[C---:B------:R-:W-:Y:S01]  /*0ae0*/  FSETP.GT.AND P1, PT, R19.reuse, -R10, PT ;  /* 0x8000000a1300720b */ /* 0x040fe20003f24000 */
[----:B------:R-:W-:Y:S02]  /*0af0*/  FADD R10, R19, R10 ;  /* 0x0000000a130a7221 */ /* 0x000fe40000000000 */
[----:B------:R-:W0:Y:S01]  /*0b00*/  LDC.64 R18, c[0x0][0x250] ;  /* 0x00009400ff127b82 */ /* 0x000e220000000a00 */
[C---:B------:R-:W-:Y:S01]  /*0b10*/  FMUL R28, R16.reuse, R5 ;  /* 0x00000005101c7220 */ /* 0x040fe20000400000 */
[C---:B------:R-:W-:Y:S01]  /*0b20*/  FMUL R12, R16.reuse, R7 ;  /* 0x00000007100c7220 */ /* 0x040fe20000400000 */
[----:B------:R-:W-:-:S03]  /*0b30*/  FMUL R13, R16, R6 ;  /* 0x00000006100d7220 */ /* 0x000fc60000400000 */
[----:B------:R-:W-:Y:S02]  /*0b40*/  FSEL R17, R5, R28, P6 ;  /* 0x0000001c05117208 */ /* 0x000fe40003000000 */
[C---:B------:R-:W-:Y:S01]  /*0b50*/  FSETP.GT.AND P6, PT, R27.reuse, -R11, PT ;  /* 0x8000000b1b00720b */ /* 0x040fe20003fc4000 */
[----:B------:R-:W-:Y:S01]  /*0b60*/  FADD R11, R27, R11 ;  /* 0x0000000b1b0b7221 */ /* 0x000fe20000000000 */
[C---:B------:R-:W-:Y:S01]  /*0b70*/  FMUL R15, R16.reuse, R8 ;  /* 0x00000008100f7220 */ /* 0x040fe20000400000 */
[----:B------:R-:W-:Y:S01]  /*0b80*/  FSEL R27, R7, R12, P4 ;  /* 0x0000000c071b7208 */ /* 0x000fe20002000000 */
[----:B------:R-:W-:Y:S01]  /*0b90*/  FMUL R12, R16, R9 ;  /* 0x00000009100c7220 */ /* 0x000fe20000400000 */
[----:B------:R-:W-:Y:S01]  /*0ba0*/  FSEL R28, R6, R13, P5 ;  /* 0x0000000d061c7208 */ /* 0x000fe20002800000 */
[----:B------:R-:W-:Y:S01]  /*0bb0*/  FMUL R13, R16, R10 ;  /* 0x0000000a100d7220 */ /* 0x000fe20000400000 */
[----:B------:R-:W-:Y:S01]  /*0bc0*/  FSEL R32, R8, R15, P3 ;  /* 0x0000000f08207208 */ /* 0x000fe20001800000 */
[----:B------:R1:W-:Y:S01]  /*0bd0*/  STS [R23], R30 ;  /* 0x0000001e17007388 */ /* 0x0003e20000000800 */
[----:B------:R-:W-:Y:S01]  /*0be0*/  FSEL R15, R9, R12, P2 ;  /* 0x0000000c090f7208 */ /* 0x000fe20001000000 */
[----:B------:R-:W-:Y:S01]  /*0bf0*/  FMUL R12, R16, R11 ;  /* 0x0000000b100c7220 */ /* 0x000fe20000400000 */
[----:B------:R-:W-:Y:S01]  /*0c00*/  SHF.L.U32 R29, R2, 0x2, RZ ;  /* 0x00000002021d7819 */ /* 0x000fe200000006ff */
[----:B------:R2:W-:Y:S04]  /*0c10*/  STS [R22+0x100], R17 ;  /* 0x0001001116007388 */ /* 0x0005e80000000800 */
[----:B------:R0:W-:Y:S01]  /*0c20*/  STS [R21+0x200], R28 ;  /* 0x0002001c15007388 */ /* 0x0001e20000000800 */
[----:B------:R-:W-:-:S02]  /*0c30*/  LOP3.LUT R16, R29, 0x1fc, RZ, 0xc0, !PT ;  /* 0x000001fc1d107812 */ /* 0x000fc400078ec0ff */
[----:B-1----:R-:W-:Y:S01]  /*0c40*/  FSEL R30, R10, R13, P1 ;  /* 0x0000000d0a1e7208 */ /* 0x002fe20000800000 */
[----:B------:R1:W-:Y:S01]  /*0c50*/  STS [R20+0x300], R27 ;  /* 0x0003001b14007388 */ /* 0x0003e20000000800 */
[----:B--2---:R-:W-:-:S03]  /*0c60*/  FSEL R17, R11, R12, P6 ;  /* 0x0000000c0b117208 */ /* 0x004fc60003000000 */
[----:B------:R-:W-:Y:S01]  /*0c70*/  STS [R23+0x80], R32 ;  /* 0x0000802017007388 */ /* 0x000fe20000000800 */
[----:B0-----:R-:W-:-:S04]  /*0c80*/  IMAD.WIDE R28, R25, 0x4, R18 ;  /* 0x00000004191c7825 */ /* 0x001fc800078e0212 */
[----:B-1----:R-:W-:Y:S01]  /*0c90*/  IMAD.WIDE R26, R26, 0x4, R18 ;  /* 0x000000041a1a7825 */ /* 0x002fe200078e0212 */
[----:B------:R-:W-:Y:S01]  /*0ca0*/  STS [R22+0x180], R15 ;  /* 0x0001800f16007388 */ /* 0x000fe20000000800 */
[----:B------:R-:W0:Y:S03]  /*0cb0*/  LDC.64 R18, c[0x0][0x258] ;  /* 0x00009600ff127b82 */ /* 0x000e260000000a00 */
[----:B------:R1:W-:Y:S04]  /*0cc0*/  STS [R21+0x280], R30 ;  /* 0x0002801e15007388 */ /* 0x0003e80000000800 */
[----:B------:R-:W-:Y:S04]  /*0cd0*/  @!P0 STG.E.128 desc[UR6][R26.64], R4 ;  /* 0x000000041a008986 */ /* 0x000fe8000c101d06 */
[----:B------:R2:W-:Y:S04]  /*0ce0*/  STS [R20+0x380], R17 ;  /* 0x0003801114007388 */ /* 0x0005e80000000800 */
[----:B------:R-:W-:Y:S01]  /*0cf0*/  @!P0 STG.E.128 desc[UR6][R28.64], R8 ;  /* 0x000000081c008986 */ /* 0x000fe2000c101d06 */
[----:B------:R-:W-:-:S05]  /*0d00*/  VIADD R13, R14, UR4 ;  /* 0x000000040e0d7c36 */ /* 0x000fca0008000000 */
[----:B------:R-:W-:Y:S01]  /*0d10*/  LEA R13, R16, R13, 0x2 ;  /* 0x0000000d100d7211 */ /* 0x000fe200078e10ff */
[----:B------:R-:W-:Y:S01]  /*0d20*/  BAR.SYNC.DEFER_BLOCKING 0x0 ;  /* 0x0000000000007b1d */ /* 0x000fe20000010000 */
[----:B-1----:R-:W-:Y:S01]  /*0d30*/  SHF.R.U32.HI R21, RZ, 0x4, R2 ;  /* 0x00000004ff157819 */ /* 0x002fe20000011602 */
[----:B------:R-:W-:-:S03]  /*0d40*/  IMAD.SHL.U32 R2, R3, 0x10, RZ ;  /* 0x0000001003027824 */ /* 0x000fc600078e00ff */
[----:B--2---:R-:W-:Y:S01]  /*0d50*/  SGXT.U32 R17, R21, 0x3 ;  /* 0x000000031511781a */ /* 0x004fe20000000000 */
[----:B------:R-:W1:Y:S03]  /*0d60*/  LDS.128 R12, [R13] ;  /* 0x000000000d0c7984 */ /* 0x000e660000000c00 */
[----:B------:R-:W-:Y:S02]  /*0d70*/  LOP3.LUT R17, R17, R0, RZ, 0xfc, !PT ;  /* 0x0000000011117212 */ /* 0x000fe400078efcff */
[----:B------:R-:W-:Y:S02]  /*0d80*/  LOP3.LUT R3, R3, 0xfffffc00, RZ, 0xc0, !PT ;  /* 0xfffffc0003037812 */ /* 0x000fe400078ec0ff */
[----:B------:R-:W-:Y:S02]  /*0d90*/  LOP3.LUT R2, R2, 0xffffc000, RZ, 0xc0, !PT ;  /* 0xffffc00002027812 */ /* 0x000fe400078ec0ff */
[----:B------:R-:W-:-:S02]  /*0da0*/  LOP3.LUT R0, R17, 0x8, RZ, 0xfc, !PT ;  /* 0x0000000811007812 */ /* 0x000fc400078efcff */
[----:B------:R-:W-:Y:S02]  /*0db0*/  LOP3.LUT R4, R16, 0x200, RZ, 0xfc, !PT ;  /* 0x0000020010047812 */ /* 0x000fe400078efcff */
[----:B------:R-:W-:Y:S02]  /*0dc0*/  IADD3 R24, R2, R24, -R3 ;  /* 0x0000001802187210 */ /* 0x000fe40007ffe803 */
[C---:B------:R-:W-:Y:S02]  /*0dd0*/  ISETP.GE.AND P1, PT, R17.reuse, 0x10, PT ;  /* 0x000000101100780c */ /* 0x040fe40003f26270 */
[----:B------:R-:W-:Y:S02]  /*0de0*/  ISETP.GE.AND P0, PT, R0, 0x10, PT ;  /* 0x000000100000780c */ /* 0x000fe40003f06270 */
[----:B------:R-:W-:Y:S02]  /*0df0*/  SHF.R.U32.HI R4, RZ, 0x2, R4 ;  /* 0x00000002ff047819 */ /* 0x000fe40000011604 */
[----:B------:R-:W-:-:S02]  /*0e00*/  LEA R3, R17, R24, 0xa ;  /* 0x0000001811037211 */ /* 0x000fc400078e50ff */
[----:B------:R-:W-:-:S03]  /*0e10*/  LOP3.LUT R4, R4, 0xf0, RZ, 0xc0, !PT ;  /* 0x000000f004047812 */ /* 0x000fc600078ec0ff */
[----:B0-----:R-:W-:-:S04]  /*0e20*/  IMAD.WIDE R2, R3, 0x4, R18 ;  /* 0x0000000403027825 */ /* 0x001fc800078e0212 */
[----:B------:R-:W-:-:S05]  /*0e30*/  VIADD R5, R4, UR4 ;  /* 0x0000000404057c36 */ /* 0x000fca0008000000 */
[----:B------:R-:W-:Y:S01]  /*0e40*/  LEA R5, R16, R5, 0x2 ;  /* 0x0000000510057211 */ /* 0x000fe200078e10ff */
[----:B-1----:R0:W-:Y:S02]  /*0e50*/  @!P1 STG.E.128 desc[UR6][R2.64], R12 ;  /* 0x0000000c02009986 */ /* 0x0021e4000c101d06 */
[----:B0-----:R-:W-:Y:S05]  /*0e60*/  @P0 EXIT ;  /* 0x000000000000094d */ /* 0x001fea0003800000 */
[----:B------:R-:W1:Y:S01]  /*0e70*/  LDS.128 R4, [R5+0x800] ;  /* 0x0008000005047984 */ /* 0x000e620000000c00 */
[----:B0-----:R-:W-:-:S05]  /*0e80*/  LOP3.LUT R3, R17, 0x8, RZ, 0xfc, !PT ;  /* 0x0000000811037812 */ /* 0x001fca00078efcff */
[----:B------:R-:W-:-:S04]  /*0e90*/  IMAD R3, R3, 0x400, R24 ;  /* 0x0000040003037824 */ /* 0x000fc800078e0218 */
[----:B------:R-:W-:-:S05]  /*0ea0*/  IMAD.WIDE R18, R3, 0x4, R18 ;  /* 0x0000000403127825 */ /* 0x000fca00078e0212 */
[----:B-1----:R-:W-:Y:S01]  /*0eb0*/  STG.E.128 desc[UR6][R18.64], R4 ;  /* 0x0000000412007986 */ /* 0x002fe2000c101d06 */
[----:B------:R-:W-:Y:S05]  /*0ec0*/  EXIT ;  /* 0x000000000000794d */ /* 0x000fea0003800000 */
.L_x_0:
[----:B------:R-:W-:-:S00]  /*0ed0*/  BRA `(.L_x_0) ;  /* 0xfffffffc00fc7947 */ /* 0x000fc0000383ffff */
[----:B------:R-:W-:-:S00]  /*0ee0*/  NOP ;  /* 0x0000000000007918 */ /* 0x000fc00000000000 */
        /* <DEDUP_REMOVED lines=9> */
.L_x_1:


//--------------------- .nv.global.init           --------------------------
	.section	.nv.global.init,"aw",@progbits
.nv.global.init:
	.type		_$_str,@object
	.size		_$_str,(_$_str_$_2 - _$_str)
_$_str:
        /*0000*/ 	.byte	0x5f, 0x5f, 0x43, 0x55, 0x44, 0x41, 0x5f, 0x46, 0x54, 0x5a, 0x00
	.type		_$_str_$_2,@object
	.size		_$_str_$_2,(.L_1 - _$_str_$_2)
_$_str_$_2:
        /*000b*/ 	.byte	0x5f, 0x5f, 0x43, 0x55, 0x44, 0x41, 0x5f, 0x50, 0x52, 0x45, 0x43, 0x5f, 0x53, 0x51, 0x52, 0x54
        /*001b*/ 	.byte	0x00
.L_1:


//--------------------- .nv.shared.triton_poi_fused__native_batch_norm_legit_no_training__prelu_kernel_add_convolution_32 --------------------------
	.section	.nv.shared.triton_poi_fused__native_batch_norm_legit_no_training__prelu_kernel_add_convolution_32,"aw",@nobits
	.sectionflags	@""
	.align	16
	.zero		1024


//--------------------- .nv.constant0.triton_poi_fused__native_batch_norm_legit_no_training__prelu_kernel_add_convolution_32 --------------------------
	.section	.nv.constant0.triton_poi_fused__native_batch_norm_legit_no_training__prelu_kernel_add_convolution_32,"a",@progbits
	.sectionflags	@""
	.align	4
.nv.constant0.triton_poi_fused__native_batch_norm_legit_no_training__prelu_kernel_add_convolution_32:
	.zero		616
